//
// Generated by NVIDIA NVVM Compiler
//
// Compiler Build ID: CL-36424714
// Cuda compilation tools, release 13.0, V13.0.88
// Based on NVVM 20.0.0
//

.version 9.0
.target sm_100
.address_size 64

	// .globl	_Z8a_kernelPdi

.visible .entry _Z8a_kernelPdi(
	.param .u64 .ptr .align 1 _Z8a_kernelPdi_param_0,
	.param .u32 _Z8a_kernelPdi_param_1
)
{
	.reg .pred 	%p<2>;
	.reg .b32 	%r<6>;
	.reg .b64 	%rd<5>;
	.reg .b64 	%fd<2>;

	ld.param.u64 	%rd1, [_Z8a_kernelPdi_param_0];
	ld.param.u32 	%r2, [_Z8a_kernelPdi_param_1];
	mov.u32 	%r3, %tid.x;
	mov.u32 	%r4, %ctaid.x;
	mov.u32 	%r5, %ntid.x;
	mad.lo.s32 	%r1, %r4, %r5, %r3;
	setp.ge.s32 	%p1, %r1, %r2;
	@%p1 bra 	$L__BB0_2;
	cvta.to.global.u64 	%rd2, %rd1;
	cvt.rn.f64.s32 	%fd1, %r1;
	mul.wide.s32 	%rd3, %r1, 8;
	add.s64 	%rd4, %rd2, %rd3;
	st.global.f64 	[%rd4], %fd1;
$L__BB0_2:
	ret;

}
	// .globl	_Z8b_kernelPdi
.visible .entry _Z8b_kernelPdi(
	.param .u64 .ptr .align 1 _Z8b_kernelPdi_param_0,
	.param .u32 _Z8b_kernelPdi_param_1
)
{
	.reg .pred 	%p<2>;
	.reg .b32 	%r<6>;
	.reg .b64 	%rd<5>;
	.reg .b64 	%fd<3>;

	ld.param.u64 	%rd1, [_Z8b_kernelPdi_param_0];
	ld.param.u32 	%r2, [_Z8b_kernelPdi_param_1];
	mov.u32 	%r3, %tid.x;
	mov.u32 	%r4, %ctaid.x;
	mov.u32 	%r5, %ntid.x;
	mad.lo.s32 	%r1, %r4, %r5, %r3;
	setp.ge.s32 	%p1, %r1, %r2;
	@%p1 bra 	$L__BB1_2;
	cvta.to.global.u64 	%rd2, %rd1;
	mul.wide.s32 	%rd3, %r1, 8;
	add.s64 	%rd4, %rd2, %rd3;
	ld.global.f64 	%fd1, [%rd4];
	mul.f64 	%fd2, %fd1, %fd1;
	st.global.f64 	[%rd4], %fd2;
$L__BB1_2:
	ret;

}


// ===== COMPILED SASS (sm_100) =====

	.target	sm_100

	.elftype	@"ET_EXEC"


//--------------------- .note.nv.tkinfo           --------------------------
	.section	.note.nv.tkinfo,"",@"SHT_NOTE"
	.sectionflags	@"SHF_NOTE_NV_TKINFO"
	.tkinfo
        /*0018*/ 	.word	0x00000002
        /*0030*/ 	.string	""
        /*0030*/ 	.string	"ptxas"
        /*0030*/ 	.string	"Cuda compilation tools, release 13.0, V13.0.88"
        /*0030*/ 	.string	"Build cuda_13.0.r13.0/compiler.36424714_0"
        /*0030*/ 	.string	"-arch sm_100 -m 64 "



//--------------------- .note.nv.cuinfo           --------------------------
	.section	.note.nv.cuinfo,"",@"SHT_NOTE"
	.sectionflags	@"SHF_NOTE_NV_CUINFO"
        /*0018*/ 	.short	0x0002
        /*001a*/ 	.short	0x0064
        /*001c*/ 	.short	0x0082
	.zero		2


//--------------------- .nv.info                  --------------------------
	.section	.nv.info,"",@"SHT_CUDA_INFO"
	.align	4


	//----- nvinfo : EIATTR_REGCOUNT
	.align		4
        /*0000*/ 	.byte	0x04, 0x2f
        /*0002*/ 	.short	(.L_1 - .L_0)
	.align		4
.L_0:
        /*0004*/ 	.word	index@(_Z8a_kernelPdi)
        /*0008*/ 	.word	0x0000000a


	//----- nvinfo : EIATTR_FRAME_SIZE
	.align		4
.L_1:
        /*000c*/ 	.byte	0x04, 0x11
        /*000e*/ 	.short	(.L_3 - .L_2)
	.align		4
.L_2:
        /*0010*/ 	.word	index@(_Z8a_kernelPdi)
        /*0014*/ 	.word	0x00000000


	//----- nvinfo : EIATTR_REGCOUNT
	.align		4
.L_3:
        /*0018*/ 	.byte	0x04, 0x2f
        /*001a*/ 	.short	(.L_5 - .L_4)
	.align		4
.L_4:
        /*001c*/ 	.word	index@(_Z8b_kernelPdi)
        /*0020*/ 	.word	0x00000008


	//----- nvinfo : EIATTR_FRAME_SIZE
	.align		4
.L_5:
        /*0024*/ 	.byte	0x04, 0x11
        /*0026*/ 	.short	(.L_7 - .L_6)
	.align		4
.L_6:
        /*0028*/ 	.word	index@(_Z8b_kernelPdi)
        /*002c*/ 	.word	0x00000000


	//----- nvinfo : EIATTR_MIN_STACK_SIZE
	.align		4
.L_7:
        /*0030*/ 	.byte	0x04, 0x12
        /*0032*/ 	.short	(.L_9 - .L_8)
	.align		4
.L_8:
        /*0034*/ 	.word	index@(_Z8b_kernelPdi)
        /*0038*/ 	.word	0x00000000


	//----- nvinfo : EIATTR_MIN_STACK_SIZE
	.align		4
.L_9:
        /*003c*/ 	.byte	0x04, 0x12
        /*003e*/ 	.short	(.L_11 - .L_10)
	.align		4
.L_10:
        /*0040*/ 	.word	index@(_Z8a_kernelPdi)
        /*0044*/ 	.word	0x00000000
.L_11:


//--------------------- .nv.compat                --------------------------
	.section	.nv.compat,"",@"SHT_CUDA_COMPAT_INFO"
	.align	4
        /*0000*/ 	.byte	0x02, 0x09, 0x00, 0x00, 0x02, 0x02, 0x01, 0x00, 0x02, 0x05, 0x05, 0x00, 0x03, 0x07, 0x01, 0x01
        /*0010*/ 	.byte	0x02, 0x03, 0x00, 0x00, 0x02, 0x06, 0x01, 0x00, 0x04, 0x0b, 0x08, 0x00, 0x01, 0x00, 0x00, 0x00
        /*0020*/ 	.byte	0x00, 0x00, 0x00, 0x00


//--------------------- .nv.info._Z8b_kernelPdi   --------------------------
	.section	.nv.info._Z8b_kernelPdi,"",@"SHT_CUDA_INFO"
	.sectionflags	@""
	.align	4


	//----- nvinfo : EIATTR_CUDA_API_VERSION
	.align		4
        /*0000*/ 	.byte	0x04, 0x37
        /*0002*/ 	.short	(.L_13 - .L_12)
.L_12:
        /*0004*/ 	.word	0x00000082


	//----- nvinfo : EIATTR_KPARAM_INFO
	.align		4
.L_13:
        /*0008*/ 	.byte	0x04, 0x17
        /*000a*/ 	.short	(.L_15 - .L_14)
.L_14:
        /*000c*/ 	.word	0x00000000
        /*0010*/ 	.short	0x0001
        /*0012*/ 	.short	0x0008
        /*0014*/ 	.byte	0x00, 0xf0, 0x11, 0x00


	//----- nvinfo : EIATTR_KPARAM_INFO
	.align		4
.L_15:
        /*0018*/ 	.byte	0x04, 0x17
        /*001a*/ 	.short	(.L_17 - .L_16)
.L_16:
        /*001c*/ 	.word	0x00000000
        /*0020*/ 	.short	0x0000
        /*0022*/ 	.short	0x0000
        /*0024*/ 	.byte	0x00, 0xf5, 0x21, 0x00


	//----- nvinfo : EIATTR_SPARSE_MMA_MASK
	.align		4
.L_17:
        /*0028*/ 	.byte	0x03, 0x50
        /*002a*/ 	.short	0x0000


	//----- nvinfo : EIATTR_MAXREG_COUNT
	.align		4
        /*002c*/ 	.byte	0x03, 0x1b
        /*002e*/ 	.short	0x00ff


	//----- nvinfo : EIATTR_MERCURY_ISA_VERSION
	.align		4
        /*0030*/ 	.byte	0x03, 0x5f
        /*0032*/ 	.short	0x0101


	//----- nvinfo : EIATTR_VRC_CTA_INIT_COUNT
	.align		4
        /*0034*/ 	.byte	0x02, 0x4a
	.zero		1
	.zero		1


	//----- nvinfo : EIATTR_EXIT_INSTR_OFFSETS
	.align		4
        /*0038*/ 	.byte	0x04, 0x1c
        /*003a*/ 	.short	(.L_19 - .L_18)


	//   ....[0]....
.L_18:
        /*003c*/ 	.word	0x00000070


	//   ....[1]....
        /*0040*/ 	.word	0x000000e0


	//----- nvinfo : EIATTR_CBANK_PARAM_SIZE
	.align		4
.L_19:
        /*0044*/ 	.byte	0x03, 0x19
        /*0046*/ 	.short	0x000c


	//----- nvinfo : EIATTR_PARAM_CBANK
	.align		4
        /*0048*/ 	.byte	0x04, 0x0a
        /*004a*/ 	.short	(.L_21 - .L_20)
	.align		4
.L_20:
        /*004c*/ 	.word	index@(.nv.constant0._Z8b_kernelPdi)
        /*0050*/ 	.short	0x0380
        /*0052*/ 	.short	0x000c


	//----- nvinfo : EIATTR_SW_WAR
	.align		4
.L_21:
        /*0054*/ 	.byte	0x04, 0x36
        /*0056*/ 	.short	(.L_23 - .L_22)
.L_22:
        /*0058*/ 	.word	0x00000008
.L_23:


//--------------------- .nv.info._Z8a_kernelPdi   --------------------------
	.section	.nv.info._Z8a_kernelPdi,"",@"SHT_CUDA_INFO"
	.sectionflags	@""
	.align	4


	//----- nvinfo : EIATTR_CUDA_API_VERSION
	.align		4
        /*0000*/ 	.byte	0x04, 0x37
        /*0002*/ 	.short	(.L_25 - .L_24)
.L_24:
        /*0004*/ 	.word	0x00000082


	//----- nvinfo : EIATTR_KPARAM_INFO
	.align		4
.L_25:
        /*0008*/ 	.byte	0x04, 0x17
        /*000a*/ 	.short	(.L_27 - .L_26)
.L_26:
        /*000c*/ 	.word	0x00000000
        /*0010*/ 	.short	0x0001
        /*0012*/ 	.short	0x0008
        /*0014*/ 	.byte	0x00, 0xf0, 0x11, 0x00


	//----- nvinfo : EIATTR_KPARAM_INFO
	.align		4
.L_27:
        /*0018*/ 	.byte	0x04, 0x17
        /*001a*/ 	.short	(.L_29 - .L_28)
.L_28:
        /*001c*/ 	.word	0x00000000
        /*0020*/ 	.short	0x0000
        /*0022*/ 	.short	0x0000
        /*0024*/ 	.byte	0x00, 0xf5, 0x21, 0x00


	//----- nvinfo : EIATTR_SPARSE_MMA_MASK
	.align		4
.L_29:
        /*0028*/ 	.byte	0x03, 0x50
        /*002a*/ 	.short	0x0000


	//----- nvinfo : EIATTR_MAXREG_COUNT
	.align		4
        /*002c*/ 	.byte	0x03, 0x1b
        /*002e*/ 	.short	0x00ff


	//----- nvinfo : EIATTR_MERCURY_ISA_VERSION
	.align		4
        /*0030*/ 	.byte	0x03, 0x5f
        /*0032*/ 	.short	0x0101


	//----- nvinfo : EIATTR_VRC_CTA_INIT_COUNT
	.align		4
        /*0034*/ 	.byte	0x02, 0x4a
	.zero		1
	.zero		1


	//----- nvinfo : EIATTR_EXIT_INSTR_OFFSETS
	.align		4
        /*0038*/ 	.byte	0x04, 0x1c
        /*003a*/ 	.short	(.L_31 - .L_30)


	//   ....[0]....
.L_30:
        /*003c*/ 	.word	0x00000070


	//   ....[1]....
        /*0040*/ 	.word	0x000000d0


	//----- nvinfo : EIATTR_CBANK_PARAM_SIZE
	.align		4
.L_31:
        /*0044*/ 	.byte	0x03, 0x19
        /*0046*/ 	.short	0x000c


	//----- nvinfo : EIATTR_PARAM_CBANK
	.align		4
        /*0048*/ 	.byte	0x04, 0x0a
        /*004a*/ 	.short	(.L_33 - .L_32)
	.align		4
.L_32:
        /*004c*/ 	.word	index@(.nv.constant0._Z8a_kernelPdi)
        /*0050*/ 	.short	0x0380
        /*0052*/ 	.short	0x000c


	//----- nvinfo : EIATTR_SW_WAR
	.align		4
.L_33:
        /*0054*/ 	.byte	0x04, 0x36
        /*0056*/ 	.short	(.L_35 - .L_34)
.L_34:
        /*0058*/ 	.word	0x00000008
.L_35:


//--------------------- .nv.callgraph             --------------------------
	.section	.nv.callgraph,"",@"SHT_CUDA_CALLGRAPH"
	.align	4
	.sectionentsize	8
	.align		4
        /*0000*/ 	.word	0x00000000
	.align		4
        /*0004*/ 	.word	0xffffffff
	.align		4
        /*0008*/ 	.word	0x00000000
	.align		4
        /*000c*/ 	.word	0xfffffffe
	.align		4
        /*0010*/ 	.word	0x00000000
	.align		4
        /*0014*/ 	.word	0xfffffffd
	.align		4
        /*0018*/ 	.word	0x00000000
	.align		4
        /*001c*/ 	.word	0xfffffffc


//--------------------- .text._Z8b_kernelPdi      --------------------------
	.section	.text._Z8b_kernelPdi,"ax",@progbits
	.align	128
        .global         _Z8b_kernelPdi
        .type           _Z8b_kernelPdi,@function
        .size           _Z8b_kernelPdi,(.L_x_2 - _Z8b_kernelPdi)
        .other          _Z8b_kernelPdi,@"STO_CUDA_ENTRY STV_DEFAULT"
_Z8b_kernelPdi:
.text._Z8b_kernelPdi:
[----:B------:R-:W-:Y:S01]  /*0000*/  LDC R1, c[0x0][0x37c] ;  /* 0x0000df00ff017b82 */ /* 0x000fe20000000800 */
[----:B------:R-:W0:Y:S07]  /*0010*/  S2R R5, SR_TID.X ;  /* 0x0000000000057919 */ /* 0x000e2e0000002100 */
[----:B------:R-:W0:Y:S01]  /*0020*/  S2UR UR4, SR_CTAID.X ;  /* 0x00000000000479c3 */ /* 0x000e220000002500 */
[----:B------:R-:W1:Y:S07]  /*0030*/  LDCU UR5, c[0x0][0x388] ;  /* 0x00007100ff0577ac */ /* 0x000e6e0008000800 */
[----:B------:R-:W0:Y:S02]  /*0040*/  LDC R0, c[0x0][0x360] ;  /* 0x0000d800ff007b82 */ /* 0x000e240000000800 */
[----:B0-----:R-:W-:-:S05]  /*0050*/  IMAD R5, R0, UR4, R5 ;  /* 0x0000000400057c24 */ /* 0x001fca000f8e0205 */
[----:B-1----:R-:W-:-:S13]  /*0060*/  ISETP.GE.AND P0, PT, R5, UR5, PT ;  /* 0x0000000505007c0c */ /* 0x002fda000bf06270 */
[----:B------:R-:W-:Y:S05]  /*0070*/  @P0 EXIT ;  /* 0x000000000000094d */ /* 0x000fea0003800000 */
[----:B------:R-:W0:Y:S01]  /*0080*/  LDC.64 R2, c[0x0][0x380] ;  /* 0x0000e000ff027b82 */ /* 0x000e220000000a00 */
[----:B------:R-:W1:Y:S01]  /*0090*/  LDCU.64 UR4, c[0x0][0x358] ;  /* 0x00006b00ff0477ac */ /* 0x000e620008000a00 */
[----:B0-----:R-:W-:-:S05]  /*00a0*/  IMAD.WIDE R2, R5, 0x8, R2 ;  /* 0x0000000805027825 */ /* 0x001fca00078e0202 */
[----:B-1----:R-:W2:Y:S02]  /*00b0*/  LDG.E.64 R4, desc[UR4][R2.64] ;  /* 0x0000000402047981 */ /* 0x002ea4000c1e1b00 */
[----:B--2---:R-:W-:-:S07]  /*00c0*/  DMUL R4, R4, R4 ;  /* 0x0000000404047228 */ /* 0x004fce0000000000 */
[----:B------:R-:W-:Y:S01]  /*00d0*/  STG.E.64 desc[UR4][R2.64], R4 ;  /* 0x0000000402007986 */ /* 0x000fe2000c101b04 */
[----:B------:R-:W-:Y:S05]  /*00e0*/  EXIT ;  /* 0x000000000000794d */ /* 0x000fea0003800000 */
.L_x_0:
[----:B------:R-:W-:-:S00]  /*00f0*/  BRA `(.L_x_0) ;  /* 0xfffffffc00fc7947 */ /* 0x000fc0000383ffff */
[----:B------:R-:W-:-:S00]  /*0100*/  NOP ;  /* 0x0000000000007918 */ /* 0x000fc00000000000 */
[----:B------:R-:W-:-:S00]  /*0110*/  NOP ;  /* 0x0000000000007918 */ /* 0x000fc00000000000 */
[----:B------:R-:W-:-:S00]  /*0120*/  NOP ;  /* 0x0000000000007918 */ /* 0x000fc00000000000 */
[----:B------:R-:W-:-:S00]  /*0130*/  NOP ;  /* 0x0000000000007918 */ /* 0x000fc00000000000 */
[----:B------:R-:W-:-:S00]  /*0140*/  NOP ;  /* 0x0000000000007918 */ /* 0x000fc00000000000 */
[----:B------:R-:W-:-:S00]  /*0150*/  NOP ;  /* 0x0000000000007918 */ /* 0x000fc00000000000 */
[----:B------:R-:W-:-:S00]  /*0160*/  NOP ;  /* 0x0000000000007918 */ /* 0x000fc00000000000 */
[----:B------:R-:W-:-:S00]  /*0170*/  NOP ;  /* 0x0000000000007918 */ /* 0x000fc00000000000 */
.L_x_2:


//--------------------- .text._Z8a_kernelPdi      --------------------------
	.section	.text._Z8a_kernelPdi,"ax",@progbits
	.align	128
        .global         _Z8a_kernelPdi
        .type           _Z8a_kernelPdi,@function
        .size           _Z8a_kernelPdi,(.L_x_3 - _Z8a_kernelPdi)
        .other          _Z8a_kernelPdi,@"STO_CUDA_ENTRY STV_DEFAULT"
_Z8a_kernelPdi:
.text._Z8a_kernelPdi:
        /* <DEDUP_REMOVED lines=10> */
[----:B------:R-:W1:Y:S01]  /*00a0*/  I2F.F64 R2, R7 ;  /* 0x0000000700027312 */ /* 0x000e620000201c00 */
[----:B0-----:R-:W-:-:S05]  /*00b0*/  IMAD.WIDE R4, R7, 0x8, R4 ;  /* 0x0000000807047825 */ /* 0x001fca00078e0204 */
[----:B-1----:R-:W-:Y:S01]  /*00c0*/  STG.E.64 desc[UR4][R4.64], R2 ;  /* 0x0000000204007986 */ /* 0x002fe2000c101b04 */
[----:B------:R-:W-:Y:S05]  /*00d0*/  EXIT ;  /* 0x000000000000794d */ /* 0x000fea0003800000 */
.L_x_1:
        /* <DEDUP_REMOVED lines=10> */
.L_x_3:


//--------------------- .nv.shared.reserved.0     --------------------------
	.section	.nv.shared.reserved.0,"aw",@nobits
	.weak		__nv_reservedSMEM_offset_0_alias
	.size		__nv_reservedSMEM_offset_0_alias, 0, 64
	.other		__nv_reservedSMEM_offset_0_alias,@"STO_CUDA_RESERVED_SHARED STV_DEFAULT"
__nv_reservedSMEM_offset_0_alias:
	.zero		0
	.zero		64


//--------------------- .nv.constant0._Z8b_kernelPdi --------------------------
	.section	.nv.constant0._Z8b_kernelPdi,"a",@progbits
	.sectionflags	@""
	.align	4
.nv.constant0._Z8b_kernelPdi:
	.zero		908


//--------------------- .nv.constant0._Z8a_kernelPdi --------------------------
	.section	.nv.constant0._Z8a_kernelPdi,"a",@progbits
	.sectionflags	@""
	.align	4
.nv.constant0._Z8a_kernelPdi:
	.zero		908


//--------------------- SYMBOLS --------------------------

	.type		.nv.reservedSmem.offset0,@object
	.size		.nv.reservedSmem.offset0,0x4
